//
// Generated by NVIDIA NVVM Compiler
//
// Compiler Build ID: CL-36424714
// Cuda compilation tools, release 13.0, V13.0.88
// Based on NVVM 20.0.0
//

.version 9.0
.target sm_100
.address_size 64

	// .globl	_Z10AddVectorsPKfS0_Pfi

.visible .entry _Z10AddVectorsPKfS0_Pfi(
	.param .u64 .ptr .align 1 _Z10AddVectorsPKfS0_Pfi_param_0,
	.param .u64 .ptr .align 1 _Z10AddVectorsPKfS0_Pfi_param_1,
	.param .u64 .ptr .align 1 _Z10AddVectorsPKfS0_Pfi_param_2,
	.param .u32 _Z10AddVectorsPKfS0_Pfi_param_3
)
{
	.reg .pred 	%p<6>;
	.reg .b32 	%r<32>;
	.reg .b32 	%f<16>;
	.reg .b64 	%rd<25>;

	ld.param.u64 	%rd4, [_Z10AddVectorsPKfS0_Pfi_param_0];
	ld.param.u64 	%rd5, [_Z10AddVectorsPKfS0_Pfi_param_1];
	ld.param.u64 	%rd6, [_Z10AddVectorsPKfS0_Pfi_param_2];
	ld.param.u32 	%r19, [_Z10AddVectorsPKfS0_Pfi_param_3];
	cvta.to.global.u64 	%rd1, %rd6;
	cvta.to.global.u64 	%rd2, %rd5;
	cvta.to.global.u64 	%rd3, %rd4;
	mov.u32 	%r20, %ctaid.x;
	mov.u32 	%r1, %ntid.x;
	mov.u32 	%r21, %tid.x;
	mad.lo.s32 	%r22, %r20, %r1, %r21;
	mul.lo.s32 	%r2, %r22, %r19;
	add.s32 	%r3, %r2, %r19;
	setp.lt.s32 	%p1, %r19, 1;
	@%p1 bra 	$L__BB0_7;
	add.s32 	%r23, %r2, 1;
	max.s32 	%r4, %r3, %r23;
	sub.s32 	%r24, %r4, %r2;
	and.b32  	%r5, %r24, 3;
	setp.eq.s32 	%p2, %r5, 0;
	mov.u32 	%r31, %r2;
	@%p2 bra 	$L__BB0_4;
	neg.s32 	%r27, %r5;
	add.s32 	%r31, %r2, %r5;
	mov.u32 	%r28, %r2;
$L__BB0_3:
	.pragma "nounroll";
	mul.wide.s32 	%rd7, %r28, 4;
	add.s64 	%rd8, %rd3, %rd7;
	ld.global.f32 	%f1, [%rd8];
	add.s64 	%rd9, %rd2, %rd7;
	ld.global.f32 	%f2, [%rd9];
	add.f32 	%f3, %f1, %f2;
	add.s64 	%rd10, %rd1, %rd7;
	st.global.f32 	[%rd10], %f3;
	add.s32 	%r28, %r28, %r1;
	add.s32 	%r27, %r27, 1;
	setp.ne.s32 	%p3, %r27, 0;
	@%p3 bra 	$L__BB0_3;
$L__BB0_4:
	sub.s32 	%r25, %r2, %r4;
	setp.gt.u32 	%p4, %r25, -4;
	@%p4 bra 	$L__BB0_7;
	sub.s32 	%r26, %r31, %r2;
	mad.lo.s32 	%r30, %r1, %r26, %r2;
	shl.b32 	%r14, %r1, 2;
	cvt.u64.u32 	%rd15, %r14;
$L__BB0_6:
	mul.wide.s32 	%rd11, %r30, 4;
	add.s64 	%rd12, %rd3, %rd11;
	ld.global.f32 	%f4, [%rd12];
	add.s64 	%rd13, %rd2, %rd11;
	ld.global.f32 	%f5, [%rd13];
	add.f32 	%f6, %f4, %f5;
	add.s64 	%rd14, %rd1, %rd11;
	st.global.f32 	[%rd14], %f6;
	add.s64 	%rd16, %rd12, %rd15;
	ld.global.f32 	%f7, [%rd16];
	add.s64 	%rd17, %rd13, %rd15;
	ld.global.f32 	%f8, [%rd17];
	add.f32 	%f9, %f7, %f8;
	add.s64 	%rd18, %rd14, %rd15;
	st.global.f32 	[%rd18], %f9;
	add.s64 	%rd19, %rd16, %rd15;
	ld.global.f32 	%f10, [%rd19];
	add.s64 	%rd20, %rd17, %rd15;
	ld.global.f32 	%f11, [%rd20];
	add.f32 	%f12, %f10, %f11;
	add.s64 	%rd21, %rd18, %rd15;
	st.global.f32 	[%rd21], %f12;
	add.s64 	%rd22, %rd19, %rd15;
	ld.global.f32 	%f13, [%rd22];
	add.s64 	%rd23, %rd20, %rd15;
	ld.global.f32 	%f14, [%rd23];
	add.f32 	%f15, %f13, %f14;
	add.s64 	%rd24, %rd21, %rd15;
	st.global.f32 	[%rd24], %f15;
	add.s32 	%r31, %r31, 4;
	add.s32 	%r30, %r30, %r14;
	setp.lt.s32 	%p5, %r31, %r3;
	@%p5 bra 	$L__BB0_6;
$L__BB0_7:
	ret;

}


// ===== COMPILED SASS (sm_100) =====

	.target	sm_100

	.elftype	@"ET_EXEC"


//--------------------- .note.nv.tkinfo           --------------------------
	.section	.note.nv.tkinfo,"",@"SHT_NOTE"
	.sectionflags	@"SHF_NOTE_NV_TKINFO"
	.tkinfo
        /*0018*/ 	.word	0x00000002
        /*0030*/ 	.string	""
        /*0030*/ 	.string	"ptxas"
        /*0030*/ 	.string	"Cuda compilation tools, release 13.0, V13.0.88"
        /*0030*/ 	.string	"Build cuda_13.0.r13.0/compiler.36424714_0"
        /*0030*/ 	.string	"-arch sm_100 -m 64 "



//--------------------- .note.nv.cuinfo           --------------------------
	.section	.note.nv.cuinfo,"",@"SHT_NOTE"
	.sectionflags	@"SHF_NOTE_NV_CUINFO"
        /*0018*/ 	.short	0x0002
        /*001a*/ 	.short	0x0064
        /*001c*/ 	.short	0x0082
	.zero		2


//--------------------- .nv.info                  --------------------------
	.section	.nv.info,"",@"SHT_CUDA_INFO"
	.align	4


	//----- nvinfo : EIATTR_REGCOUNT
	.align		4
        /*0000*/ 	.byte	0x04, 0x2f
        /*0002*/ 	.short	(.L_1 - .L_0)
	.align		4
.L_0:
        /*0004*/ 	.word	index@(_Z10AddVectorsPKfS0_Pfi)
        /*0008*/ 	.word	0x0000001e


	//----- nvinfo : EIATTR_FRAME_SIZE
	.align		4
.L_1:
        /*000c*/ 	.byte	0x04, 0x11
        /*000e*/ 	.short	(.L_3 - .L_2)
	.align		4
.L_2:
        /*0010*/ 	.word	index@(_Z10AddVectorsPKfS0_Pfi)
        /*0014*/ 	.word	0x00000000


	//----- nvinfo : EIATTR_MIN_STACK_SIZE
	.align		4
.L_3:
        /*0018*/ 	.byte	0x04, 0x12
        /*001a*/ 	.short	(.L_5 - .L_4)
	.align		4
.L_4:
        /*001c*/ 	.word	index@(_Z10AddVectorsPKfS0_Pfi)
        /*0020*/ 	.word	0x00000000
.L_5:


//--------------------- .nv.compat                --------------------------
	.section	.nv.compat,"",@"SHT_CUDA_COMPAT_INFO"
	.align	4
        /*0000*/ 	.byte	0x02, 0x09, 0x00, 0x00, 0x02, 0x02, 0x01, 0x00, 0x02, 0x05, 0x05, 0x00, 0x03, 0x07, 0x01, 0x01
        /*0010*/ 	.byte	0x02, 0x03, 0x00, 0x00, 0x02, 0x06, 0x01, 0x00, 0x04, 0x0b, 0x08, 0x00, 0x09, 0x00, 0x00, 0x00
        /*0020*/ 	.byte	0x00, 0x00, 0x00, 0x00


//--------------------- .nv.info._Z10AddVectorsPKfS0_Pfi --------------------------
	.section	.nv.info._Z10AddVectorsPKfS0_Pfi,"",@"SHT_CUDA_INFO"
	.sectionflags	@""
	.align	4


	//----- nvinfo : EIATTR_CUDA_API_VERSION
	.align		4
        /*0000*/ 	.byte	0x04, 0x37
        /*0002*/ 	.short	(.L_7 - .L_6)
.L_6:
        /*0004*/ 	.word	0x00000082


	//----- nvinfo : EIATTR_KPARAM_INFO
	.align		4
.L_7:
        /*0008*/ 	.byte	0x04, 0x17
        /*000a*/ 	.short	(.L_9 - .L_8)
.L_8:
        /*000c*/ 	.word	0x00000000
        /*0010*/ 	.short	0x0003
        /*0012*/ 	.short	0x0018
        /*0014*/ 	.byte	0x00, 0xf0, 0x11, 0x00


	//----- nvinfo : EIATTR_KPARAM_INFO
	.align		4
.L_9:
        /*0018*/ 	.byte	0x04, 0x17
        /*001a*/ 	.short	(.L_11 - .L_10)
.L_10:
        /*001c*/ 	.word	0x00000000
        /*0020*/ 	.short	0x0002
        /*0022*/ 	.short	0x0010
        /*0024*/ 	.byte	0x00, 0xf5, 0x21, 0x00


	//----- nvinfo : EIATTR_KPARAM_INFO
	.align		4
.L_11:
        /*0028*/ 	.byte	0x04, 0x17
        /*002a*/ 	.short	(.L_13 - .L_12)
.L_12:
        /*002c*/ 	.word	0x00000000
        /*0030*/ 	.short	0x0001
        /*0032*/ 	.short	0x0008
        /*0034*/ 	.byte	0x00, 0xf5, 0x21, 0x00


	//----- nvinfo : EIATTR_KPARAM_INFO
	.align		4
.L_13:
        /*0038*/ 	.byte	0x04, 0x17
        /*003a*/ 	.short	(.L_15 - .L_14)
.L_14:
        /*003c*/ 	.word	0x00000000
        /*0040*/ 	.short	0x0000
        /*0042*/ 	.short	0x0000
        /*0044*/ 	.byte	0x00, 0xf5, 0x21, 0x00


	//----- nvinfo : EIATTR_SPARSE_MMA_MASK
	.align		4
.L_15:
        /*0048*/ 	.byte	0x03, 0x50
        /*004a*/ 	.short	0x0000


	//----- nvinfo : EIATTR_MAXREG_COUNT
	.align		4
        /*004c*/ 	.byte	0x03, 0x1b
        /*004e*/ 	.short	0x00ff


	//----- nvinfo : EIATTR_MERCURY_ISA_VERSION
	.align		4
        /*0050*/ 	.byte	0x03, 0x5f
        /*0052*/ 	.short	0x0101


	//----- nvinfo : EIATTR_VRC_CTA_INIT_COUNT
	.align		4
        /*0054*/ 	.byte	0x02, 0x4a
	.zero		1
	.zero		1


	//----- nvinfo : EIATTR_EXIT_INSTR_OFFSETS
	.align		4
        /*0058*/ 	.byte	0x04, 0x1c
        /*005a*/ 	.short	(.L_17 - .L_16)


	//   ....[0]....
.L_16:
        /*005c*/ 	.word	0x00000070


	//   ....[1]....
        /*0060*/ 	.word	0x00000250


	//   ....[2]....
        /*0064*/ 	.word	0x00000550


	//----- nvinfo : EIATTR_CRS_STACK_SIZE
	.align		4
.L_17:
        /*0068*/ 	.byte	0x04, 0x1e
        /*006a*/ 	.short	(.L_19 - .L_18)
.L_18:
        /*006c*/ 	.word	0x00000000


	//----- nvinfo : EIATTR_CBANK_PARAM_SIZE
	.align		4
.L_19:
        /*0070*/ 	.byte	0x03, 0x19
        /*0072*/ 	.short	0x001c


	//----- nvinfo : EIATTR_PARAM_CBANK
	.align		4
        /*0074*/ 	.byte	0x04, 0x0a
        /*0076*/ 	.short	(.L_21 - .L_20)
	.align		4
.L_20:
        /*0078*/ 	.word	index@(.nv.constant0._Z10AddVectorsPKfS0_Pfi)
        /*007c*/ 	.short	0x0380
        /*007e*/ 	.short	0x001c


	//----- nvinfo : EIATTR_SW_WAR
	.align		4
.L_21:
        /*0080*/ 	.byte	0x04, 0x36
        /*0082*/ 	.short	(.L_23 - .L_22)
.L_22:
        /*0084*/ 	.word	0x00000008
.L_23:


//--------------------- .nv.callgraph             --------------------------
	.section	.nv.callgraph,"",@"SHT_CUDA_CALLGRAPH"
	.align	4
	.sectionentsize	8
	.align		4
        /*0000*/ 	.word	0x00000000
	.align		4
        /*0004*/ 	.word	0xffffffff
	.align		4
        /*0008*/ 	.word	0x00000000
	.align		4
        /*000c*/ 	.word	0xfffffffe
	.align		4
        /*0010*/ 	.word	0x00000000
	.align		4
        /*0014*/ 	.word	0xfffffffd
	.align		4
        /*0018*/ 	.word	0x00000000
	.align		4
        /*001c*/ 	.word	0xfffffffc


//--------------------- .text._Z10AddVectorsPKfS0_Pfi --------------------------
	.section	.text._Z10AddVectorsPKfS0_Pfi,"ax",@progbits
	.align	128
        .global         _Z10AddVectorsPKfS0_Pfi
        .type           _Z10AddVectorsPKfS0_Pfi,@function
        .size           _Z10AddVectorsPKfS0_Pfi,(.L_x_5 - _Z10AddVectorsPKfS0_Pfi)
        .other          _Z10AddVectorsPKfS0_Pfi,@"STO_CUDA_ENTRY STV_DEFAULT"
_Z10AddVectorsPKfS0_Pfi:
.text._Z10AddVectorsPKfS0_Pfi:
[----:B------:R-:W-:Y:S08]  /*0000*/  LDC R1, c[0x0][0x37c] ;  /* 0x0000df00ff017b82 */ /* 0x000ff00000000800 */
[----:B------:R-:W0:Y:S01]  /*0010*/  LDC R0, c[0x0][0x398] ;  /* 0x0000e600ff007b82 */ /* 0x000e220000000800 */
[----:B------:R-:W1:Y:S07]  /*0020*/  S2R R11, SR_TID.X ;  /* 0x00000000000b7919 */ /* 0x000e6e0000002100 */
[----:B------:R-:W1:Y:S08]  /*0030*/  S2UR UR4, SR_CTAID.X ;  /* 0x00000000000479c3 */ /* 0x000e700000002500 */
[----:B------:R-:W1:Y:S01]  /*0040*/  LDC R8, c[0x0][0x360] ;  /* 0x0000d800ff087b82 */ /* 0x000e620000000800 */
[----:B0-----:R-:W-:Y:S01]  /*0050*/  ISETP.GE.AND P0, PT, R0, 0x1, PT ;  /* 0x000000010000780c */ /* 0x001fe20003f06270 */
[----:B-1----:R-:W-:-:S12]  /*0060*/  IMAD R11, R8, UR4, R11 ;  /* 0x00000004080b7c24 */ /* 0x002fd8000f8e020b */
[----:B------:R-:W-:Y:S05]  /*0070*/  @!P0 EXIT ;  /* 0x000000000000894d */ /* 0x000fea0003800000 */
[----:B------:R-:W-:Y:S01]  /*0080*/  IMAD R11, R11, R0, RZ ;  /* 0x000000000b0b7224 */ /* 0x000fe200078e02ff */
[----:B------:R-:W0:Y:S01]  /*0090*/  LDCU.64 UR4, c[0x0][0x358] ;  /* 0x00006b00ff0477ac */ /* 0x000e220008000a00 */
[----:B------:R-:W-:Y:S02]  /*00a0*/  BSSY.RECONVERGENT B0, `(.L_x_0) ;  /* 0x000001a000007945 */ /* 0x000fe40003800200 */
[----:B------:R-:W-:Y:S02]  /*00b0*/  IMAD.IADD R0, R11, 0x1, R0 ;  /* 0x000000010b007824 */ /* 0x000fe400078e0200 */
[----:B------:R-:W-:-:S03]  /*00c0*/  IMAD.MOV.U32 R9, RZ, RZ, R11 ;  /* 0x000000ffff097224 */ /* 0x000fc600078e000b */
[----:B------:R-:W-:-:S05]  /*00d0*/  VIADDMNMX R2, R11, 0x1, R0, !PT ;  /* 0x000000010b027846 */ /* 0x000fca0007800100 */
[----:B------:R-:W-:Y:S01]  /*00e0*/  IMAD.IADD R3, R2, 0x1, -R11 ;  /* 0x0000000102037824 */ /* 0x000fe200078e0a0b */
[----:B------:R-:W-:-:S04]  /*00f0*/  IADD3 R2, PT, PT, R11, -R2, RZ ;  /* 0x800000020b027210 */ /* 0x000fc80007ffe0ff */
[----:B------:R-:W-:Y:S02]  /*0100*/  LOP3.LUT P0, R10, R3, 0x3, RZ, 0xc0, !PT ;  /* 0x00000003030a7812 */ /* 0x000fe4000780c0ff */
[----:B------:R-:W-:-:S11]  /*0110*/  ISETP.GT.U32.AND P1, PT, R2, -0x4, PT ;  /* 0xfffffffc0200780c */ /* 0x000fd60003f24070 */
[----:B0-----:R-:W-:Y:S05]  /*0120*/  @!P0 BRA `(.L_x_1) ;  /* 0x0000000000448947 */ /* 0x001fea0003800000 */
[----:B------:R-:W0:Y:S01]  /*0130*/  LDC.64 R2, c[0x0][0x390] ;  /* 0x0000e400ff027b82 */ /* 0x000e220000000a00 */
[----:B------:R-:W-:Y:S01]  /*0140*/  IADD3 R9, PT, PT, R11, R10, RZ ;  /* 0x0000000a0b097210 */ /* 0x000fe20007ffe0ff */
[----:B------:R-:W-:Y:S01]  /*0150*/  IMAD.MOV R10, RZ, RZ, -R10 ;  /* 0x000000ffff0a7224 */ /* 0x000fe200078e0a0a */
[----:B------:R-:W-:-:S05]  /*0160*/  MOV R19, R11 ;  /* 0x0000000b00137202 */ /* 0x000fca0000000f00 */
[----:B------:R-:W1:Y:S08]  /*0170*/  LDC.64 R4, c[0x0][0x380] ;  /* 0x0000e000ff047b82 */ /* 0x000e700000000a00 */
[----:B------:R-:W2:Y:S02]  /*0180*/  LDC.64 R6, c[0x0][0x388] ;  /* 0x0000e200ff067b82 */ /* 0x000ea40000000a00 */
.L_x_2:
[----:B-1----:R-:W-:-:S04]  /*0190*/  IMAD.WIDE R12, R19, 0x4, R4 ;  /* 0x00000004130c7825 */ /* 0x002fc800078e0204 */
[C---:B--2---:R-:W-:Y:S02]  /*01a0*/  IMAD.WIDE R14, R19.reuse, 0x4, R6 ;  /* 0x00000004130e7825 */ /* 0x044fe400078e0206 */
[----:B------:R-:W2:Y:S04]  /*01b0*/  LDG.E R12, desc[UR4][R12.64] ;  /* 0x000000040c0c7981 */ /* 0x000ea8000c1e1900 */
[----:B------:R-:W2:Y:S01]  /*01c0*/  LDG.E R15, desc[UR4][R14.64] ;  /* 0x000000040e0f7981 */ /* 0x000ea2000c1e1900 */
[----:B0--3--:R-:W-:Y:S01]  /*01d0*/  IMAD.WIDE R16, R19, 0x4, R2 ;  /* 0x0000000413107825 */ /* 0x009fe200078e0202 */
[----:B------:R-:W-:-:S03]  /*01e0*/  IADD3 R19, PT, PT, R8, R19, RZ ;  /* 0x0000001308137210 */ /* 0x000fc60007ffe0ff */
[----:B------:R-:W-:-:S05]  /*01f0*/  VIADD R10, R10, 0x1 ;  /* 0x000000010a0a7836 */ /* 0x000fca0000000000 */
[----:B------:R-:W-:Y:S01]  /*0200*/  ISETP.NE.AND P0, PT, R10, RZ, PT ;  /* 0x000000ff0a00720c */ /* 0x000fe20003f05270 */
[----:B--2---:R-:W-:-:S05]  /*0210*/  FADD R21, R12, R15 ;  /* 0x0000000f0c157221 */ /* 0x004fca0000000000 */
[----:B------:R3:W-:Y:S07]  /*0220*/  STG.E desc[UR4][R16.64], R21 ;  /* 0x0000001510007986 */ /* 0x0007ee000c101904 */
[----:B------:R-:W-:Y:S05]  /*0230*/  @P0 BRA `(.L_x_2) ;  /* 0xfffffffc00d40947 */ /* 0x000fea000383ffff */
.L_x_1:
[----:B------:R-:W-:Y:S05]  /*0240*/  BSYNC.RECONVERGENT B0 ;  /* 0x0000000000007941 */ /* 0x000fea0003800200 */
.L_x_0:
[----:B------:R-:W-:Y:S05]  /*0250*/  @P1 EXIT ;  /* 0x000000000000194d */ /* 0x000fea0003800000 */
[----:B------:R-:W0:Y:S01]  /*0260*/  LDC.64 R2, c[0x0][0x390] ;  /* 0x0000e400ff027b82 */ /* 0x000e220000000a00 */
[----:B------:R-:W-:-:S04]  /*0270*/  IMAD.IADD R10, R9, 0x1, -R11 ;  /* 0x00000001090a7824 */ /* 0x000fc800078e0a0b */
[----:B------:R-:W-:Y:S01]  /*0280*/  IMAD R11, R10, R8, R11 ;  /* 0x000000080a0b7224 */ /* 0x000fe200078e020b */
[----:B------:R-:W-:Y:S02]  /*0290*/  SHF.L.U32 R8, R8, 0x2, RZ ;  /* 0x0000000208087819 */ /* 0x000fe400000006ff */
[----:B------:R-:W1:Y:S08]  /*02a0*/  LDC.64 R4, c[0x0][0x380] ;  /* 0x0000e000ff047b82 */ /* 0x000e700000000a00 */
[----:B------:R-:W2:Y:S02]  /*02b0*/  LDC.64 R6, c[0x0][0x388] ;  /* 0x0000e200ff067b82 */ /* 0x000ea40000000a00 */
.L_x_3:
[----:B-1--4-:R-:W-:-:S04]  /*02c0*/  IMAD.WIDE R18, R11, 0x4, R4 ;  /* 0x000000040b127825 */ /* 0x012fc800078e0204 */
[C---:B--2---:R-:W-:Y:S01]  /*02d0*/  IMAD.WIDE R22, R11.reuse, 0x4, R6 ;  /* 0x000000040b167825 */ /* 0x044fe200078e0206 */
[----:B------:R-:W2:Y:S04]  /*02e0*/  LDG.E R10, desc[UR4][R18.64] ;  /* 0x00000004120a7981 */ /* 0x000ea8000c1e1900 */
[----:B------:R-:W2:Y:S01]  /*02f0*/  LDG.E R13, desc[UR4][R22.64] ;  /* 0x00000004160d7981 */ /* 0x000ea2000c1e1900 */
[C---:B------:R-:W-:Y:S01]  /*0300*/  IADD3 R14, P0, PT, R8.reuse, R18, RZ ;  /* 0x00000012080e7210 */ /* 0x040fe20007f1e0ff */
[----:B0--3--:R-:W-:Y:S01]  /*0310*/  IMAD.WIDE R16, R11, 0x4, R2 ;  /* 0x000000040b107825 */ /* 0x009fe200078e0202 */
[----:B------:R-:W-:-:S03]  /*0320*/  IADD3 R12, P1, PT, R8, R22, RZ ;  /* 0x00000016080c7210 */ /* 0x000fc60007f3e0ff */
[----:B------:R-:W-:Y:S02]  /*0330*/  IMAD.X R15, RZ, RZ, R19, P0 ;  /* 0x000000ffff0f7224 */ /* 0x000fe400000e0613 */
[----:B--2---:R-:W-:Y:S01]  /*0340*/  FADD R25, R10, R13 ;  /* 0x0000000d0a197221 */ /* 0x004fe20000000000 */
[----:B------:R-:W-:-:S04]  /*0350*/  IADD3.X R13, PT, PT, RZ, R23, RZ, P1, !PT ;  /* 0x00000017ff0d7210 */ /* 0x000fc80000ffe4ff */
[----:B------:R0:W-:Y:S04]  /*0360*/  STG.E desc[UR4][R16.64], R25 ;  /* 0x0000001910007986 */ /* 0x0001e8000c101904 */
[----:B------:R-:W2:Y:S04]  /*0370*/  LDG.E R10, desc[UR4][R14.64] ;  /* 0x000000040e0a7981 */ /* 0x000ea8000c1e1900 */
[----:B------:R-:W2:Y:S01]  /*0380*/  LDG.E R27, desc[UR4][R12.64] ;  /* 0x000000040c1b7981 */ /* 0x000ea2000c1e1900 */
[C---:B------:R-:W-:Y:S02]  /*0390*/  IADD3 R20, P0, PT, R8.reuse, R16, RZ ;  /* 0x0000001008147210 */ /* 0x040fe40007f1e0ff */
[----:B------:R-:W-:-:S02]  /*03a0*/  IADD3 R18, P2, PT, R8, R12, RZ ;  /* 0x0000000c08127210 */ /* 0x000fc40007f5e0ff */
[----:B------:R-:W-:Y:S01]  /*03b0*/  IADD3 R22, P1, PT, R8, R14, RZ ;  /* 0x0000000e08167210 */ /* 0x000fe20007f3e0ff */
[----:B------:R-:W-:Y:S02]  /*03c0*/  IMAD.X R21, RZ, RZ, R17, P0 ;  /* 0x000000ffff157224 */ /* 0x000fe400000e0611 */
[----:B------:R-:W-:Y:S01]  /*03d0*/  IMAD.X R19, RZ, RZ, R13, P2 ;  /* 0x000000ffff137224 */ /* 0x000fe200010e060d */
[----:B------:R-:W-:Y:S01]  /*03e0*/  IADD3.X R23, PT, PT, RZ, R15, RZ, P1, !PT ;  /* 0x0000000fff177210 */ /* 0x000fe20000ffe4ff */
[----:B--2---:R-:W-:-:S05]  /*03f0*/  FADD R27, R10, R27 ;  /* 0x0000001b0a1b7221 */ /* 0x004fca0000000000 */
[----:B------:R1:W-:Y:S04]  /*0400*/  STG.E desc[UR4][R20.64], R27 ;  /* 0x0000001b14007986 */ /* 0x0003e8000c101904 */
[----:B------:R-:W2:Y:S04]  /*0410*/  LDG.E R10, desc[UR4][R22.64] ;  /* 0x00000004160a7981 */ /* 0x000ea8000c1e1900 */
[----:B0-----:R-:W2:Y:S01]  /*0420*/  LDG.E R25, desc[UR4][R18.64] ;  /* 0x0000000412197981 */ /* 0x001ea2000c1e1900 */
[C---:B------:R-:W-:Y:S02]  /*0430*/  IADD3 R12, P0, PT, R8.reuse, R20, RZ ;  /* 0x00000014080c7210 */ /* 0x040fe40007f1e0ff */
[----:B------:R-:W-:-:S02]  /*0440*/  IADD3 R14, P1, PT, R8, R22, RZ ;  /* 0x00000016080e7210 */ /* 0x000fc40007f3e0ff */
[----:B------:R-:W-:Y:S02]  /*0450*/  IADD3 R16, P2, PT, R8, R18, RZ ;  /* 0x0000001208107210 */ /* 0x000fe40007f5e0ff */
[----:B------:R-:W-:Y:S01]  /*0460*/  IADD3.X R13, PT, PT, RZ, R21, RZ, P0, !PT ;  /* 0x00000015ff0d7210 */ /* 0x000fe200007fe4ff */
[----:B------:R-:W-:Y:S01]  /*0470*/  IMAD.X R15, RZ, RZ, R23, P1 ;  /* 0x000000ffff0f7224 */ /* 0x000fe200008e0617 */
[----:B------:R-:W-:Y:S01]  /*0480*/  IADD3.X R17, PT, PT, RZ, R19, RZ, P2, !PT ;  /* 0x00000013ff117210 */ /* 0x000fe200017fe4ff */
[----:B--2---:R-:W-:-:S05]  /*0490*/  FADD R25, R10, R25 ;  /* 0x000000190a197221 */ /* 0x004fca0000000000 */
[----:B------:R4:W-:Y:S04]  /*04a0*/  STG.E desc[UR4][R12.64], R25 ;  /* 0x000000190c007986 */ /* 0x0009e8000c101904 */
[----:B------:R-:W1:Y:S04]  /*04b0*/  LDG.E R14, desc[UR4][R14.64] ;  /* 0x000000040e0e7981 */ /* 0x000e68000c1e1900 */
[----:B------:R-:W1:Y:S01]  /*04c0*/  LDG.E R17, desc[UR4][R16.64] ;  /* 0x0000000410117981 */ /* 0x000e62000c1e1900 */
[----:B------:R-:W-:Y:S02]  /*04d0*/  IADD3 R18, P0, PT, R8, R12, RZ ;  /* 0x0000000c08127210 */ /* 0x000fe40007f1e0ff */
[----:B------:R-:W-:-:S02]  /*04e0*/  IADD3 R9, PT, PT, R9, 0x4, RZ ;  /* 0x0000000409097810 */ /* 0x000fc40007ffe0ff */
[----:B------:R-:W-:Y:S01]  /*04f0*/  IADD3 R11, PT, PT, R8, R11, RZ ;  /* 0x0000000b080b7210 */ /* 0x000fe20007ffe0ff */
[----:B------:R-:W-:Y:S01]  /*0500*/  IMAD.X R19, RZ, RZ, R13, P0 ;  /* 0x000000ffff137224 */ /* 0x000fe200000e060d */
[----:B------:R-:W-:Y:S01]  /*0510*/  ISETP.GE.AND P0, PT, R9, R0, PT ;  /* 0x000000000900720c */ /* 0x000fe20003f06270 */
[----:B-1----:R-:W-:-:S05]  /*0520*/  FADD R21, R14, R17 ;  /* 0x000000110e157221 */ /* 0x002fca0000000000 */
[----:B------:R4:W-:Y:S07]  /*0530*/  STG.E desc[UR4][R18.64], R21 ;  /* 0x0000001512007986 */ /* 0x0009ee000c101904 */
[----:B------:R-:W-:Y:S05]  /*0540*/  @!P0 BRA `(.L_x_3) ;  /* 0xfffffffc005c8947 */ /* 0x000fea000383ffff */
[----:B------:R-:W-:Y:S05]  /*0550*/  EXIT ;  /* 0x000000000000794d */ /* 0x000fea0003800000 */
.L_x_4:
[----:B------:R-:W-:-:S00]  /*0560*/  BRA `(.L_x_4) ;  /* 0xfffffffc00fc7947 */ /* 0x000fc0000383ffff */
[----:B------:R-:W-:-:S00]  /*0570*/  NOP ;  /* 0x0000000000007918 */ /* 0x000fc00000000000 */
        /* <DEDUP_REMOVED lines=8> */
.L_x_5:


//--------------------- .nv.shared.reserved.0     --------------------------
	.section	.nv.shared.reserved.0,"aw",@nobits
	.weak		__nv_reservedSMEM_offset_0_alias
	.size		__nv_reservedSMEM_offset_0_alias, 0, 64
	.other		__nv_reservedSMEM_offset_0_alias,@"STO_CUDA_RESERVED_SHARED STV_DEFAULT"
__nv_reservedSMEM_offset_0_alias:
	.zero		0
	.zero		64


//--------------------- .nv.constant0._Z10AddVectorsPKfS0_Pfi --------------------------
	.section	.nv.constant0._Z10AddVectorsPKfS0_Pfi,"a",@progbits
	.sectionflags	@""
	.align	4
.nv.constant0._Z10AddVectorsPKfS0_Pfi:
	.zero		924


//--------------------- SYMBOLS --------------------------

	.type		.nv.reservedSmem.offset0,@object
	.size		.nv.reservedSmem.offset0,0x4
